	.headerflags	@"EF_CUDA_TEXMODE_UNIFIED EF_CUDA_64BIT_ADDRESS EF_CUDA_ACCELERATORS EF_CUDA_SM90 EF_CUDA_VIRTUAL_SM(EF_CUDA_SM90)"
	.elftype	@"ET_EXEC"


//--------------------- .nv.info                  --------------------------
	.section	.nv.info,"",@"SHT_CUDA_INFO"
	.align	4


	//----- nvinfo : EIATTR_REGCOUNT
	.align		4
        /*0000*/ 	.byte	0x04, 0x2f
        /*0002*/ 	.short	(.L_3 - .L_2)
	.align		4
.L_2:
        /*0004*/ 	.word	index@(triton_poi_fused__native_batch_norm_legit_no_training_13)
        /*0008*/ 	.word	0x00000016


	//----- nvinfo : EIATTR_MIN_STACK_SIZE
	.align		4
.L_3:
        /*000c*/ 	.byte	0x04, 0x12
        /*000e*/ 	.short	(.L_5 - .L_4)
	.align		4
.L_4:
        /*0010*/ 	.word	index@(triton_poi_fused__native_batch_norm_legit_no_training_13)
        /*0014*/ 	.word	0x00000000


	//----- nvinfo : EIATTR_FRAME_SIZE
	.align		4
.L_5:
        /*0018*/ 	.byte	0x04, 0x11
        /*001a*/ 	.short	(.L_7 - .L_6)
	.align		4
.L_6:
        /*001c*/ 	.word	index@(triton_poi_fused__native_batch_norm_legit_no_training_13)
        /*0020*/ 	.word	0x00000000


	//----- nvinfo : EIATTR_MIN_STACK_SIZE
	.align		4
.L_7:
        /*0024*/ 	.byte	0x04, 0x12
        /*0026*/ 	.short	(.L_9 - .L_8)
	.align		4
.L_8:
        /*0028*/ 	.word	index@(triton_poi_fused__native_batch_norm_legit_no_training_13)
        /*002c*/ 	.word	0x00000000
.L_9:


//--------------------- .nv.info.triton_poi_fused__native_batch_norm_legit_no_training_13 --------------------------
	.section	.nv.info.triton_poi_fused__native_batch_norm_legit_no_training_13,"",@"SHT_CUDA_INFO"
	.sectionflags	@""
	.align	4


	//----- nvinfo : EIATTR_CUDA_API_VERSION
	.align		4
        /*0000*/ 	.byte	0x04, 0x37
        /*0002*/ 	.short	(.L_11 - .L_10)
.L_10:
        /*0004*/ 	.word	0x0000007c


	//----- nvinfo : EIATTR_KPARAM_INFO
	.align		4
.L_11:
        /*0008*/ 	.byte	0x04, 0x17
        /*000a*/ 	.short	(.L_13 - .L_12)
.L_12:
        /*000c*/ 	.word	0x00000000
        /*0010*/ 	.short	0x0006
        /*0012*/ 	.short	0x0030
        /*0014*/ 	.byte	0x00, 0xf0, 0x11, 0x00


	//----- nvinfo : EIATTR_KPARAM_INFO
	.align		4
.L_13:
        /*0018*/ 	.byte	0x04, 0x17
        /*001a*/ 	.short	(.L_15 - .L_14)
.L_14:
        /*001c*/ 	.word	0x00000000
        /*0020*/ 	.short	0x0005
        /*0022*/ 	.short	0x0028
        /*0024*/ 	.byte	0x00, 0xf4, 0x21, 0x00


	//----- nvinfo : EIATTR_KPARAM_INFO
	.align		4
.L_15:
        /*0028*/ 	.byte	0x04, 0x17
        /*002a*/ 	.short	(.L_17 - .L_16)
.L_16:
        /*002c*/ 	.word	0x00000000
        /*0030*/ 	.short	0x0004
        /*0032*/ 	.short	0x0020
        /*0034*/ 	.byte	0x00, 0xf4, 0x21, 0x00


	//----- nvinfo : EIATTR_KPARAM_INFO
	.align		4
.L_17:
        /*0038*/ 	.byte	0x04, 0x17
        /*003a*/ 	.short	(.L_19 - .L_18)
.L_18:
        /*003c*/ 	.word	0x00000000
        /*0040*/ 	.short	0x0003
        /*0042*/ 	.short	0x0018
        /*0044*/ 	.byte	0x00, 0xf4, 0x21, 0x00


	//----- nvinfo : EIATTR_KPARAM_INFO
	.align		4
.L_19:
        /*0048*/ 	.byte	0x04, 0x17
        /*004a*/ 	.short	(.L_21 - .L_20)
.L_20:
        /*004c*/ 	.word	0x00000000
        /*0050*/ 	.short	0x0002
        /*0052*/ 	.short	0x0010
        /*0054*/ 	.byte	0x00, 0xf4, 0x21, 0x00


	//----- nvinfo : EIATTR_KPARAM_INFO
	.align		4
.L_21:
        /*0058*/ 	.byte	0x04, 0x17
        /*005a*/ 	.short	(.L_23 - .L_22)
.L_22:
        /*005c*/ 	.word	0x00000000
        /*0060*/ 	.short	0x0001
        /*0062*/ 	.short	0x0008
        /*0064*/ 	.byte	0x00, 0xf4, 0x21, 0x00


	//----- nvinfo : EIATTR_KPARAM_INFO
	.align		4
.L_23:
        /*0068*/ 	.byte	0x04, 0x17
        /*006a*/ 	.short	(.L_25 - .L_24)
.L_24:
        /*006c*/ 	.word	0x00000000
        /*0070*/ 	.short	0x0000
        /*0072*/ 	.short	0x0000
        /*0074*/ 	.byte	0x00, 0xf4, 0x21, 0x00


	//----- nvinfo : EIATTR_SPARSE_MMA_MASK
	.align		4
.L_25:
        /*0078*/ 	.byte	0x03, 0x50
        /*007a*/ 	.short	0x0000


	//----- nvinfo : EIATTR_MAXREG_COUNT
	.align		4
        /*007c*/ 	.byte	0x03, 0x1b
        /*007e*/ 	.short	0x00ff


	//----- nvinfo : EIATTR_EXIT_INSTR_OFFSETS
	.align		4
        /*0080*/ 	.byte	0x04, 0x1c
        /*0082*/ 	.short	(.L_27 - .L_26)


	//   ....[0]....
.L_26:
        /*0084*/ 	.word	0x00000440


	//   ....[1]....
        /*0088*/ 	.word	0x00000460


	//----- nvinfo : EIATTR_REQNTID
	.align		4
.L_27:
        /*008c*/ 	.byte	0x04, 0x10
        /*008e*/ 	.short	(.L_29 - .L_28)
.L_28:
        /*0090*/ 	.word	0x00000080
        /*0094*/ 	.word	0x00000001
        /*0098*/ 	.word	0x00000001


	//----- nvinfo : EIATTR_CBANK_PARAM_SIZE
	.align		4
.L_29:
        /*009c*/ 	.byte	0x03, 0x19
        /*009e*/ 	.short	0x0034


	//----- nvinfo : EIATTR_PARAM_CBANK
	.align		4
        /*00a0*/ 	.byte	0x04, 0x0a
        /*00a2*/ 	.short	(.L_31 - .L_30)
	.align		4
.L_30:
        /*00a4*/ 	.word	index@(.nv.constant0.triton_poi_fused__native_batch_norm_legit_no_training_13)
        /*00a8*/ 	.short	0x0210
        /*00aa*/ 	.short	0x0034


	//----- nvinfo : EIATTR_SW_WAR
	.align		4
.L_31:
        /*00ac*/ 	.byte	0x04, 0x36
        /*00ae*/ 	.short	(.L_33 - .L_32)
.L_32:
        /*00b0*/ 	.word	0x00000008
.L_33:


//--------------------- .nv.callgraph             --------------------------
	.section	.nv.callgraph,"",@"SHT_CUDA_CALLGRAPH"
	.align	4
	.sectionentsize	8
	.align		4
        /*0000*/ 	.word	0x00000000
	.align		4
        /*0004*/ 	.word	0xffffffff
	.align		4
        /*0008*/ 	.word	0x00000000
	.align		4
        /*000c*/ 	.word	0xfffffffe
	.align		4
        /*0010*/ 	.word	0x00000000
	.align		4
        /*0014*/ 	.word	0xfffffffd
	.align		4
        /*0018*/ 	.word	0x00000000
	.align		4
        /*001c*/ 	.word	0xfffffffc


//--------------------- .nv.constant4             --------------------------
	.section	.nv.constant4,"a",@progbits
	.align	8
	.align		8
.nv.constant4:
        /*0000*/ 	.dword	_$_str
	.align		8
        /*0008*/ 	.dword	_$_str_$_2


//--------------------- .text.triton_poi_fused__native_batch_norm_legit_no_training_13 --------------------------
	.section	.text.triton_poi_fused__native_batch_norm_legit_no_training_13,"ax",@progbits
	.align	128
        .global         triton_poi_fused__native_batch_norm_legit_no_training_13
        .type           triton_poi_fused__native_batch_norm_legit_no_training_13,@function
        .size           triton_poi_fused__native_batch_norm_legit_no_training_13,(.L_x_1 - triton_poi_fused__native_batch_norm_legit_no_training_13)
        .other          triton_poi_fused__native_batch_norm_legit_no_training_13,@"STO_CUDA_ENTRY STV_DEFAULT"
triton_poi_fused__native_batch_norm_legit_no_training_13:
.text.triton_poi_fused__native_batch_norm_legit_no_training_13:
[----:B------:R-:W0:Y:S01]  /*0000*/  LDC R1, c[0x0][0x28] ;  /* 0x00000a00ff017b82 */ /* 0x000e220000000800 */
[----:B------:R-:W1:Y:S07]  /*0010*/  S2R R0, SR_TID.X ;  /* 0x0000000000007919 */ /* 0x000e6e0000002100 */
[----:B------:R-:W2:Y:S01]  /*0020*/  LDC.64 R8, c[0x0][0x220] ;  /* 0x00008800ff087b82 */ /* 0x000ea20000000a00 */
[----:B------:R-:W-:Y:S01]  /*0030*/  ULDC.64 UR4, c[0x0][0x208] ;  /* 0x0000820000047ab9 */ /* 0x000fe20000000a00 */
[----:B------:R-:W3:Y:S06]  /*0040*/  S2R R5, SR_CTAID.X ;  /* 0x0000000000057919 */ /* 0x000eec0000002500 */
[----:B------:R-:W4:Y:S08]  /*0050*/  LDC.64 R14, c[0x0][0x218] ;  /* 0x00008600ff0e7b82 */ /* 0x000f300000000a00 */
[----:B------:R-:W5:Y:S08]  /*0060*/  LDC.64 R12, c[0x0][0x210] ;  /* 0x00008400ff0c7b82 */ /* 0x000f700000000a00 */
[----:B------:R-:W4:Y:S01]  /*0070*/  LDC.64 R16, c[0x0][0x228] ;  /* 0x00008a00ff107b82 */ /* 0x000f220000000a00 */
[----:B-1----:R-:W-:-:S07]  /*0080*/  SHF.L.U32 R0, R0, 0x1, RZ ;  /* 0x0000000100007819 */ /* 0x002fce00000006ff */
[----:B------:R-:W1:Y:S01]  /*0090*/  LDC.64 R18, c[0x0][0x230] ;  /* 0x00008c00ff127b82 */ /* 0x000e620000000a00 */
[----:B---3--:R-:W-:Y:S02]  /*00a0*/  SHF.R.S32.HI R3, RZ, 0x17, R5 ;  /* 0x00000017ff037819 */ /* 0x008fe40000011405 */
[----:B------:R-:W-:Y:S02]  /*00b0*/  LOP3.LUT R0, R0, 0xfe, RZ, 0xc0, !PT ;  /* 0x000000fe00007812 */ /* 0x000fe400078ec0ff */
[----:B------:R-:W-:Y:S02]  /*00c0*/  SGXT R3, R3, 0x1 ;  /* 0x000000010303781a */ /* 0x000fe40000000200 */
[----:B------:R-:W-:Y:S02]  /*00d0*/  LEA R0, R5, R0, 0x8 ;  /* 0x0000000005007211 */ /* 0x000fe400078e40ff */
[----:B------:R-:W-:Y:S02]  /*00e0*/  CS2R R4, SRZ ;  /* 0x0000000000047805 */ /* 0x000fe4000001ff00 */
[----:B------:R-:W-:-:S02]  /*00f0*/  LEA.HI R3, R3, R0, RZ, 0x4 ;  /* 0x0000000003037211 */ /* 0x000fc400078f20ff */
[----:B------:R-:W-:Y:S02]  /*0100*/  ISETP.GE.AND P4, PT, R0, 0x100, PT ;  /* 0x000001000000780c */ /* 0x000fe40003f86270 */
[----:B------:R-:W-:-:S04]  /*0110*/  SHF.R.S32.HI R3, RZ, 0x4, R3 ;  /* 0x00000004ff037819 */ /* 0x000fc80000011403 */
[----:B------:R-:W-:-:S04]  /*0120*/  LEA.HI R2, R3, R3, RZ, 0x2 ;  /* 0x0000000303027211 */ /* 0x000fc800078f10ff */
[----:B------:R-:W-:-:S04]  /*0130*/  LOP3.LUT R2, R2, 0xfffffffc, RZ, 0xc0, !PT ;  /* 0xfffffffc02027812 */ /* 0x000fc800078ec0ff */
[----:B------:R-:W-:-:S05]  /*0140*/  IADD3 R11, R3, -R2, RZ ;  /* 0x80000002030b7210 */ /* 0x000fca0007ffe0ff */
[----:B--2---:R-:W-:-:S05]  /*0150*/  IMAD.WIDE R8, R11, 0x4, R8 ;  /* 0x000000040b087825 */ /* 0x004fca00078e0208 */
[----:B------:R-:W2:Y:S04]  /*0160*/  @!P4 LDG.E.EL R4, desc[UR4][R8.64] ;  /* 0x000000040804c981 */ /* 0x000ea8000c2e1900 */
[----:B------:R3:W2:Y:S01]  /*0170*/  @!P4 LDG.E.EL R5, desc[UR4][R8.64] ;  /* 0x000000040805c981 */ /* 0x0006a2000c2e1900 */
[----:B------:R-:W-:Y:S02]  /*0180*/  CS2R R6, SRZ ;  /* 0x0000000000067805 */ /* 0x000fe4000001ff00 */
[----:B------:R-:W-:Y:S01]  /*0190*/  CS2R R2, SRZ ;  /* 0x0000000000027805 */ /* 0x000fe2000001ff00 */
[----:B----4-:R-:W-:-:S04]  /*01a0*/  IMAD.WIDE R14, R11, 0x4, R14 ;  /* 0x000000040b0e7825 */ /* 0x010fc800078e020e */
[----:B-----5:R-:W-:Y:S01]  /*01b0*/  IMAD.WIDE R12, R0, 0x4, R12 ;  /* 0x00000004000c7825 */ /* 0x020fe200078e020c */
[----:B------:R-:W4:Y:S04]  /*01c0*/  @!P4 LDG.E.EL R6, desc[UR4][R14.64] ;  /* 0x000000040e06c981 */ /* 0x000f28000c2e1900 */
[----:B------:R-:W4:Y:S01]  /*01d0*/  @!P4 LDG.E.64 R2, desc[UR4][R12.64] ;  /* 0x000000040c02c981 */ /* 0x000f22000c1e1b00 */
[C---:B0-----:R-:W-:Y:S01]  /*01e0*/  IMAD.WIDE R16, R11.reuse, 0x4, R16 ;  /* 0x000000040b107825 */ /* 0x041fe200078e0210 */
[----:B---3--:R-:W-:Y:S02]  /*01f0*/  CS2R R8, SRZ ;  /* 0x0000000000087805 */ /* 0x008fe4000001ff00 */
[----:B------:R0:W3:Y:S01]  /*0200*/  @!P4 LDG.E.EL R7, desc[UR4][R14.64] ;  /* 0x000000040e07c981 */ /* 0x0000e2000c2e1900 */
[----:B-1----:R-:W-:Y:S01]  /*0210*/  IMAD.WIDE R18, R11, 0x4, R18 ;  /* 0x000000040b127825 */ /* 0x002fe200078e0212 */
[----:B------:R-:W-:-:S04]  /*0220*/  CS2R R10, SRZ ;  /* 0x00000000000a7805 */ /* 0x000fc8000001ff00 */
[----:B------:R-:W5:Y:S04]  /*0230*/  @!P4 LDG.E.EL R8, desc[UR4][R18.64] ;  /* 0x000000041208c981 */ /* 0x000f68000c2e1900 */
[----:B------:R-:W5:Y:S04]  /*0240*/  @!P4 LDG.E.EL R11, desc[UR4][R16.64] ;  /* 0x00000004100bc981 */ /* 0x000f68000c2e1900 */
[----:B------:R-:W3:Y:S04]  /*0250*/  @!P4 LDG.E.EL R10, desc[UR4][R16.64] ;  /* 0x00000004100ac981 */ /* 0x000ee8000c2e1900 */
[----:B------:R-:W3:Y:S01]  /*0260*/  @!P4 LDG.E.EL R9, desc[UR4][R18.64] ;  /* 0x000000041209c981 */ /* 0x000ee2000c2e1900 */
[----:B0-----:R-:W-:Y:S01]  /*0270*/  HFMA2.MMA R15, -RZ, RZ, 1.625, 0 ;  /* 0x3e800000ff0f7435 */ /* 0x001fe200000001ff */
[----:B--2---:R-:W-:Y:S01]  /*0280*/  FADD R4, R4, 9.9999997473787516356e-06 ;  /* 0x3727c5ac04047421 */ /* 0x004fe20000000000 */
[----:B------:R-:W-:-:S03]  /*0290*/  FADD R12, R5, 9.9999997473787516356e-06 ;  /* 0x3727c5ac050c7421 */ /* 0x000fc60000000000 */
[----:B------:R0:W1:Y:S08]  /*02a0*/  MUFU.SQRT R13, R4 ;  /* 0x00000004000d7308 */ /* 0x0000700000002000 */
[----:B------:R-:W2:Y:S01]  /*02b0*/  MUFU.SQRT R14, R12 ;  /* 0x0000000c000e7308 */ /* 0x000ea20000002000 */
[----:B0-----:R-:W0:Y:S01]  /*02c0*/  LDC.64 R4, c[0x0][0x238] ;  /* 0x00008e00ff047b82 */ /* 0x001e220000000a00 */
[----:B-1----:R-:W-:-:S02]  /*02d0*/  FSETP.GT.AND P0, PT, R13, 8.50705917302346158658e+37, PT ;  /* 0x7e8000000d00780b */ /* 0x002fc40003f04000 */
[----:B------:R-:W-:Y:S02]  /*02e0*/  FSETP.GEU.AND P2, PT, R13, 1.175494350822287508e-38, PT ;  /* 0x008000000d00780b */ /* 0x000fe40003f4e000 */
[C---:B--2---:R-:W-:Y:S02]  /*02f0*/  FSETP.GT.AND P1, PT, R14.reuse, 8.50705917302346158658e+37, PT ;  /* 0x7e8000000e00780b */ /* 0x044fe40003f24000 */
[----:B------:R-:W-:-:S07]  /*0300*/  FSETP.GEU.AND P3, PT, R14, 1.175494350822287508e-38, PT ;  /* 0x008000000e00780b */ /* 0x000fce0003f6e000 */
[----:B------:R-:W-:-:S04]  /*0310*/  @P0 FMUL R13, R13, 0.25 ;  /* 0x3e8000000d0d0820 */ /* 0x000fc80000400000 */
[----:B------:R-:W-:Y:S01]  /*0320*/  @!P2 FMUL R13, R13, 16777216 ;  /* 0x4b8000000d0da820 */ /* 0x000fe20000400000 */
[----:B------:R-:W-:-:S04]  /*0330*/  @P1 FMUL R14, R14, 0.25 ;  /* 0x3e8000000e0e1820 */ /* 0x000fc80000400000 */
[----:B------:R-:W-:Y:S01]  /*0340*/  @!P3 FMUL R14, R14, 16777216 ;  /* 0x4b8000000e0eb820 */ /* 0x000fe20000400000 */
[----:B------:R-:W1:Y:S01]  /*0350*/  MUFU.RCP R13, R13 ;  /* 0x0000000d000d7308 */ /* 0x000e620000001000 */
[----:B------:R-:W-:-:S07]  /*0360*/  FSEL R12, R15, 1, P0 ;  /* 0x3f8000000f0c7808 */ /* 0x000fce0000000000 */
[----:B------:R-:W2:Y:S01]  /*0370*/  MUFU.RCP R14, R14 ;  /* 0x0000000e000e7308 */ /* 0x000ea20000001000 */
[----:B------:R-:W-:Y:S01]  /*0380*/  FSEL R15, R15, 1, P1 ;  /* 0x3f8000000f0f7808 */ /* 0x000fe20000800000 */
[----:B------:R-:W-:Y:S01]  /*0390*/  @!P2 FMUL R12, R12, 16777216 ;  /* 0x4b8000000c0ca820 */ /* 0x000fe20000400000 */
[----:B----4-:R-:W-:-:S03]  /*03a0*/  FADD R3, -R6, R3 ;  /* 0x0000000306037221 */ /* 0x010fc60000000100 */
[----:B------:R-:W-:Y:S01]  /*03b0*/  @!P3 FMUL R15, R15, 16777216 ;  /* 0x4b8000000f0fb820 */ /* 0x000fe20000400000 */
[----:B---3--:R-:W-:Y:S01]  /*03c0*/  FADD R2, -R7, R2 ;  /* 0x0000000207027221 */ /* 0x008fe20000000100 */
[----:B-1----:R-:W-:Y:S02]  /*03d0*/  FMUL R13, R13, R12 ;  /* 0x0000000c0d0d7220 */ /* 0x002fe40000400000 */
[----:B--2---:R-:W-:Y:S02]  /*03e0*/  FMUL R6, R14, R15 ;  /* 0x0000000f0e067220 */ /* 0x004fe40000400000 */
[----:B------:R-:W-:Y:S02]  /*03f0*/  FMUL R13, R2, R13 ;  /* 0x0000000d020d7220 */ /* 0x000fe40000400000 */
[----:B------:R-:W-:Y:S01]  /*0400*/  FMUL R6, R3, R6 ;  /* 0x0000000603067220 */ /* 0x000fe20000400000 */
[----:B0-----:R-:W-:-:S04]  /*0410*/  IMAD.WIDE R4, R0, 0x4, R4 ;  /* 0x0000000400047825 */ /* 0x001fc800078e0204 */
[----:B-----5:R-:W-:Y:S01]  /*0420*/  FFMA R8, R13, R11, R8 ;  /* 0x0000000b0d087223 */ /* 0x020fe20000000008 */
[----:B------:R-:W-:Y:S01]  /*0430*/  FFMA R9, R6, R10, R9 ;  /* 0x0000000a06097223 */ /* 0x000fe20000000009 */
[----:B------:R-:W-:Y:S06]  /*0440*/  @P4 EXIT ;  /* 0x000000000000494d */ /* 0x000fec0003800000 */
[----:B------:R-:W-:Y:S01]  /*0450*/  STG.E.64 desc[UR4][R4.64], R8 ;  /* 0x0000000804007986 */ /* 0x000fe2000c101b04 */
[----:B------:R-:W-:Y:S05]  /*0460*/  EXIT ;  /* 0x000000000000794d */ /* 0x000fea0003800000 */
.L_x_0:
[----:B------:R-:W-:-:S00]  /*0470*/  BRA `(.L_x_0) ;  /* 0xfffffffc00fc7947 */ /* 0x000fc0000383ffff */
[----:B------:R-:W-:-:S00]  /*0480*/  NOP ;  /* 0x0000000000007918 */ /* 0x000fc00000000000 */
[----:B------:R-:W-:-:S00]  /*0490*/  NOP ;  /* 0x0000000000007918 */ /* 0x000fc00000000000 */
[----:B------:R-:W-:-:S00]  /*04a0*/  NOP ;  /* 0x0000000000007918 */ /* 0x000fc00000000000 */
[----:B------:R-:W-:-:S00]  /*04b0*/  NOP ;  /* 0x0000000000007918 */ /* 0x000fc00000000000 */
[----:B------:R-:W-:-:S00]  /*04c0*/  NOP ;  /* 0x0000000000007918 */ /* 0x000fc00000000000 */
[----:B------:R-:W-:-:S00]  /*04d0*/  NOP ;  /* 0x0000000000007918 */ /* 0x000fc00000000000 */
[----:B------:R-:W-:-:S00]  /*04e0*/  NOP ;  /* 0x0000000000007918 */ /* 0x000fc00000000000 */
[----:B------:R-:W-:-:S00]  /*04f0*/  NOP ;  /* 0x0000000000007918 */ /* 0x000fc00000000000 */
.L_x_1:


//--------------------- .nv.global.init           --------------------------
	.section	.nv.global.init,"aw",@progbits
.nv.global.init:
	.type		_$_str,@object
	.size		_$_str,(_$_str_$_2 - _$_str)
_$_str:
        /*0000*/ 	.byte	0x5f, 0x5f, 0x43, 0x55, 0x44, 0x41, 0x5f, 0x46, 0x54, 0x5a, 0x00
	.type		_$_str_$_2,@object
	.size		_$_str_$_2,(.L_1 - _$_str_$_2)
_$_str_$_2:
        /*000b*/ 	.byte	0x5f, 0x5f, 0x43, 0x55, 0x44, 0x41, 0x5f, 0x50, 0x52, 0x45, 0x43, 0x5f, 0x53, 0x51, 0x52, 0x54
        /*001b*/ 	.byte	0x00
.L_1:


//--------------------- .nv.constant0.triton_poi_fused__native_batch_norm_legit_no_training_13 --------------------------
	.section	.nv.constant0.triton_poi_fused__native_batch_norm_legit_no_training_13,"a",@progbits
	.sectionflags	@""
	.align	4
.nv.constant0.triton_poi_fused__native_batch_norm_legit_no_training_13:
	.zero		580
